	.headerflags	@"EF_CUDA_TEXMODE_UNIFIED EF_CUDA_64BIT_ADDRESS EF_CUDA_ACCELERATORS EF_CUDA_SM90 EF_CUDA_VIRTUAL_SM(EF_CUDA_SM90)"
	.elftype	@"ET_EXEC"


//--------------------- .nv.info                  --------------------------
	.section	.nv.info,"",@"SHT_CUDA_INFO"
	.align	4


	//----- nvinfo : EIATTR_REGCOUNT
	.align		4
        /*0000*/ 	.byte	0x04, 0x2f
        /*0002*/ 	.short	(.L_1 - .L_0)
	.align		4
.L_0:
        /*0004*/ 	.word	index@(triton_poi_fused_convolution_relu_16)
        /*0008*/ 	.word	0x0000001e


	//----- nvinfo : EIATTR_MIN_STACK_SIZE
	.align		4
.L_1:
        /*000c*/ 	.byte	0x04, 0x12
        /*000e*/ 	.short	(.L_3 - .L_2)
	.align		4
.L_2:
        /*0010*/ 	.word	index@(triton_poi_fused_convolution_relu_16)
        /*0014*/ 	.word	0x00000000


	//----- nvinfo : EIATTR_FRAME_SIZE
	.align		4
.L_3:
        /*0018*/ 	.byte	0x04, 0x11
        /*001a*/ 	.short	(.L_5 - .L_4)
	.align		4
.L_4:
        /*001c*/ 	.word	index@(triton_poi_fused_convolution_relu_16)
        /*0020*/ 	.word	0x00000000


	//----- nvinfo : EIATTR_MIN_STACK_SIZE
	.align		4
.L_5:
        /*0024*/ 	.byte	0x04, 0x12
        /*0026*/ 	.short	(.L_7 - .L_6)
	.align		4
.L_6:
        /*0028*/ 	.word	index@(triton_poi_fused_convolution_relu_16)
        /*002c*/ 	.word	0x00000000
.L_7:


//--------------------- .nv.info.triton_poi_fused_convolution_relu_16 --------------------------
	.section	.nv.info.triton_poi_fused_convolution_relu_16,"",@"SHT_CUDA_INFO"
	.sectionflags	@""
	.align	4


	//----- nvinfo : EIATTR_CUDA_API_VERSION
	.align		4
        /*0000*/ 	.byte	0x04, 0x37
        /*0002*/ 	.short	(.L_9 - .L_8)
.L_8:
        /*0004*/ 	.word	0x0000007c


	//----- nvinfo : EIATTR_KPARAM_INFO
	.align		4
.L_9:
        /*0008*/ 	.byte	0x04, 0x17
        /*000a*/ 	.short	(.L_11 - .L_10)
.L_10:
        /*000c*/ 	.word	0x00000000
        /*0010*/ 	.short	0x0004
        /*0012*/ 	.short	0x001c
        /*0014*/ 	.byte	0x00, 0xf0, 0x11, 0x00


	//----- nvinfo : EIATTR_KPARAM_INFO
	.align		4
.L_11:
        /*0018*/ 	.byte	0x04, 0x17
        /*001a*/ 	.short	(.L_13 - .L_12)
.L_12:
        /*001c*/ 	.word	0x00000000
        /*0020*/ 	.short	0x0003
        /*0022*/ 	.short	0x0018
        /*0024*/ 	.byte	0x00, 0xf0, 0x11, 0x00


	//----- nvinfo : EIATTR_KPARAM_INFO
	.align		4
.L_13:
        /*0028*/ 	.byte	0x04, 0x17
        /*002a*/ 	.short	(.L_15 - .L_14)
.L_14:
        /*002c*/ 	.word	0x00000000
        /*0030*/ 	.short	0x0002
        /*0032*/ 	.short	0x0010
        /*0034*/ 	.byte	0x00, 0xf4, 0x21, 0x00


	//----- nvinfo : EIATTR_KPARAM_INFO
	.align		4
.L_15:
        /*0038*/ 	.byte	0x04, 0x17
        /*003a*/ 	.short	(.L_17 - .L_16)
.L_16:
        /*003c*/ 	.word	0x00000000
        /*0040*/ 	.short	0x0001
        /*0042*/ 	.short	0x0008
        /*0044*/ 	.byte	0x00, 0xf4, 0x21, 0x00


	//----- nvinfo : EIATTR_KPARAM_INFO
	.align		4
.L_17:
        /*0048*/ 	.byte	0x04, 0x17
        /*004a*/ 	.short	(.L_19 - .L_18)
.L_18:
        /*004c*/ 	.word	0x00000000
        /*0050*/ 	.short	0x0000
        /*0052*/ 	.short	0x0000
        /*0054*/ 	.byte	0x00, 0xf4, 0x21, 0x00


	//----- nvinfo : EIATTR_SPARSE_MMA_MASK
	.align		4
.L_19:
        /*0058*/ 	.byte	0x03, 0x50
        /*005a*/ 	.short	0x0000


	//----- nvinfo : EIATTR_MAXREG_COUNT
	.align		4
        /*005c*/ 	.byte	0x03, 0x1b
        /*005e*/ 	.short	0x00ff


	//----- nvinfo : EIATTR_EXIT_INSTR_OFFSETS
	.align		4
        /*0060*/ 	.byte	0x04, 0x1c
        /*0062*/ 	.short	(.L_21 - .L_20)


	//   ....[0]....
.L_20:
        /*0064*/ 	.word	0x00000810


	//   ....[1]....
        /*0068*/ 	.word	0x00000860


	//----- nvinfo : EIATTR_REQNTID
	.align		4
.L_21:
        /*006c*/ 	.byte	0x04, 0x10
        /*006e*/ 	.short	(.L_23 - .L_22)
.L_22:
        /*0070*/ 	.word	0x00000080
        /*0074*/ 	.word	0x00000001
        /*0078*/ 	.word	0x00000001


	//----- nvinfo : EIATTR_CBANK_PARAM_SIZE
	.align		4
.L_23:
        /*007c*/ 	.byte	0x03, 0x19
        /*007e*/ 	.short	0x0020


	//----- nvinfo : EIATTR_PARAM_CBANK
	.align		4
        /*0080*/ 	.byte	0x04, 0x0a
        /*0082*/ 	.short	(.L_25 - .L_24)
	.align		4
.L_24:
        /*0084*/ 	.word	index@(.nv.constant0.triton_poi_fused_convolution_relu_16)
        /*0088*/ 	.short	0x0210
        /*008a*/ 	.short	0x0020


	//----- nvinfo : EIATTR_SW_WAR
	.align		4
.L_25:
        /*008c*/ 	.byte	0x04, 0x36
        /*008e*/ 	.short	(.L_27 - .L_26)
.L_26:
        /*0090*/ 	.word	0x00000008
.L_27:


//--------------------- .nv.callgraph             --------------------------
	.section	.nv.callgraph,"",@"SHT_CUDA_CALLGRAPH"
	.align	4
	.sectionentsize	8
	.align		4
        /*0000*/ 	.word	0x00000000
	.align		4
        /*0004*/ 	.word	0xffffffff
	.align		4
        /*0008*/ 	.word	0x00000000
	.align		4
        /*000c*/ 	.word	0xfffffffe
	.align		4
        /*0010*/ 	.word	0x00000000
	.align		4
        /*0014*/ 	.word	0xfffffffd
	.align		4
        /*0018*/ 	.word	0x00000000
	.align		4
        /*001c*/ 	.word	0xfffffffc


//--------------------- .text.triton_poi_fused_convolution_relu_16 --------------------------
	.section	.text.triton_poi_fused_convolution_relu_16,"ax",@progbits
	.sectionflags	@"SHF_BARRIERS=1"
	.align	128
        .global         triton_poi_fused_convolution_relu_16
        .type           triton_poi_fused_convolution_relu_16,@function
        .size           triton_poi_fused_convolution_relu_16,(.L_x_1 - triton_poi_fused_convolution_relu_16)
        .other          triton_poi_fused_convolution_relu_16,@"STO_CUDA_ENTRY STV_DEFAULT"
triton_poi_fused_convolution_relu_16:
.text.triton_poi_fused_convolution_relu_16:
[----:B------:R-:W0:Y:S01]  /*0000*/  LDC R1, c[0x0][0x28] ;  /* 0x00000a00ff017b82 */ /* 0x000e220000000800 */
[----:B------:R-:W1:Y:S07]  /*0010*/  S2R R17, SR_TID.X ;  /* 0x0000000000117919 */ /* 0x000e6e0000002100 */
[----:B------:R-:W2:Y:S01]  /*0020*/  S2UR UR8, SR_CTAID.X ;  /* 0x00000000000879c3 */ /* 0x000ea20000002500 */
[----:B------:R-:W-:Y:S01]  /*0030*/  CS2R R14, SRZ ;  /* 0x00000000000e7805 */ /* 0x000fe2000001ff00 */
[----:B------:R-:W-:Y:S01]  /*0040*/  ULDC.64 UR6, c[0x0][0x208] ;  /* 0x0000820000067ab9 */ /* 0x000fe20000000a00 */
[----:B------:R-:W3:Y:S05]  /*0050*/  S2R R6, SR_CTAID.Y ;  /* 0x0000000000067919 */ /* 0x000eea0000002600 */
[----:B------:R-:W4:Y:S01]  /*0060*/  LDC.64 R4, c[0x0][0x210] ;  /* 0x00008400ff047b82 */ /* 0x000f220000000a00 */
[----:B--2---:R-:W-:-:S06]  /*0070*/  UISETP.GE.AND UP0, UPT, UR8, 0x40, UPT ;  /* 0x000000400800788c */ /* 0x004fcc000bf06270 */
[----:B------:R-:W-:Y:S01]  /*0080*/  PLOP3.LUT P0, PT, PT, PT, UP0, 0x80, 0x0 ;  /* 0x000000000000781c */ /* 0x000fe20003f0f008 */
[----:B-1----:R-:W-:Y:S01]  /*0090*/  IMAD.SHL.U32 R3, R17, 0x4, RZ ;  /* 0x0000000411037824 */ /* 0x002fe200078e00ff */
[----:B------:R-:W-:Y:S01]  /*00a0*/  PLOP3.LUT P1, PT, PT, PT, UP0, 0x80, 0x0 ;  /* 0x000000000000781c */ /* 0x000fe20003f2f008 */
[----:B---3--:R-:W-:-:S03]  /*00b0*/  IMAD.SHL.U32 R0, R6, 0x400, RZ ;  /* 0x0000040006007824 */ /* 0x008fc600078e00ff */
[----:B------:R-:W-:Y:S02]  /*00c0*/  LOP3.LUT R3, R3, 0x1fc, RZ, 0xc0, !PT ;  /* 0x000001fc03037812 */ /* 0x000fe400078ec0ff */
[----:B------:R-:W-:Y:S02]  /*00d0*/  SHF.R.S32.HI R11, RZ, 0x15, R6 ;  /* 0x00000015ff0b7819 */ /* 0x000fe40000011406 */
[----:B------:R-:W-:Y:S02]  /*00e0*/  LOP3.LUT R2, R0, R3, RZ, 0xfc, !PT ;  /* 0x0000000300027212 */ /* 0x000fe400078efcff */
[----:B------:R-:W-:Y:S02]  /*00f0*/  SGXT R11, R11, 0x1 ;  /* 0x000000010b0b781a */ /* 0x000fe40000000200 */
[----:B------:R-:W-:Y:S02]  /*0100*/  SHF.R.S32.HI R7, RZ, 0x1f, R2 ;  /* 0x0000001fff077819 */ /* 0x000fe40000011402 */
[----:B------:R-:W-:-:S02]  /*0110*/  LEA.HI R11, R11, R2, RZ, 0x9 ;  /* 0x000000020b0b7211 */ /* 0x000fc400078f48ff */
[----:B------:R-:W-:Y:S02]  /*0120*/  LEA.HI R8, R7, R2, RZ, 0x9 ;  /* 0x0000000207087211 */ /* 0x000fe400078f48ff */
[----:B------:R-:W1:Y:S01]  /*0130*/  LDC.64 R6, c[0x0][0x218] ;  /* 0x00008600ff067b82 */ /* 0x000e620000000a00 */
[----:B------:R-:W-:Y:S02]  /*0140*/  LEA R10, R11, 0x8000, 0x6 ;  /* 0x000080000b0a7811 */ /* 0x000fe400078e30ff */
[C---:B------:R-:W-:Y:S01]  /*0150*/  LOP3.LUT R9, R8.reuse, 0xfffffe00, RZ, 0xc0, !PT ;  /* 0xfffffe0008097812 */ /* 0x040fe200078ec0ff */
[----:B------:R-:W-:Y:S01]  /*0160*/  IMAD.SHL.U32 R8, R8, 0x40, RZ ;  /* 0x0000004008087824 */ /* 0x000fe200078e00ff */
[----:B------:R-:W-:-:S03]  /*0170*/  LOP3.LUT R13, R10, 0xffff8000, RZ, 0xc0, !PT ;  /* 0xffff80000a0d7812 */ /* 0x000fc600078ec0ff */
[----:B------:R-:W-:Y:S01]  /*0180*/  IMAD.IADD R9, R2, 0x1, -R9 ;  /* 0x0000000102097824 */ /* 0x000fe200078e0a09 */
[----:B------:R-:W-:Y:S01]  /*0190*/  LOP3.LUT R11, R8, 0xffff8000, RZ, 0xc0, !PT ;  /* 0xffff8000080b7812 */ /* 0x000fe200078ec0ff */
[----:B------:R-:W-:-:S04]  /*01a0*/  IMAD.U32 R2, RZ, RZ, UR8 ;  /* 0x00000008ff027e24 */ /* 0x000fc8000f8e00ff */
[----:B------:R-:W-:-:S04]  /*01b0*/  IMAD R2, R2, 0x200, R9 ;  /* 0x0000020002027824 */ /* 0x000fc800078e0209 */
[C---:B------:R-:W-:Y:S02]  /*01c0*/  IMAD.IADD R13, R2.reuse, 0x1, R13 ;  /* 0x00000001020d7824 */ /* 0x040fe400078e020d */
[----:B------:R-:W-:Y:S02]  /*01d0*/  IMAD.IADD R11, R2, 0x1, R11 ;  /* 0x00000001020b7824 */ /* 0x000fe400078e020b */
[----:B----4-:R-:W-:Y:S01]  /*01e0*/  IMAD.WIDE R20, R13, 0x4, R4 ;  /* 0x000000040d147825 */ /* 0x010fe200078e0204 */
[----:B------:R-:W-:-:S03]  /*01f0*/  CS2R R12, SRZ ;  /* 0x00000000000c7805 */ /* 0x000fc6000001ff00 */
[----:B-1----:R-:W-:Y:S01]  /*0200*/  IMAD.WIDE R8, R9, 0x4, R6 ;  /* 0x0000000409087825 */ /* 0x002fe200078e0206 */
[----:B------:R-:W-:-:S03]  /*0210*/  CS2R R6, SRZ ;  /* 0x0000000000067805 */ /* 0x000fc6000001ff00 */
[----:B------:R-:W-:Y:S01]  /*0220*/  IMAD.WIDE R18, R11, 0x4, R4 ;  /* 0x000000040b127825 */ /* 0x000fe200078e0204 */
[----:B------:R-:W-:Y:S01]  /*0230*/  CS2R R4, SRZ ;  /* 0x0000000000047805 */ /* 0x000fe2000001ff00 */
[----:B------:R-:W2:Y:S04]  /*0240*/  LDG.E.EL.128 R8, desc[UR6][R8.64] ;  /* 0x0000000608087981 */ /* 0x000ea8000c2e1d00 */
[----:B------:R-:W2:Y:S04]  /*0250*/  @!P0 LDG.E.EL.128 R12, desc[UR6][R18.64] ;  /* 0x00000006120c8981 */ /* 0x000ea8000c2e1d00 */
[----:B------:R-:W3:Y:S01]  /*0260*/  @!P1 LDG.E.EL.128 R4, desc[UR6][R20.64] ;  /* 0x0000000614049981 */ /* 0x000ee2000c2e1d00 */
[----:B------:R-:W1:Y:S01]  /*0270*/  S2UR UR5, SR_CgaCtaId ;  /* 0x00000000000579c3 */ /* 0x000e620000008800 */
[----:B------:R-:W-:Y:S01]  /*0280*/  UMOV UR4, 0x400 ;  /* 0x0000040000047882 */ /* 0x000fe20000000000 */
[----:B------:R-:W4:Y:S01]  /*0290*/  S2R R2, SR_TID.X ;  /* 0x0000000000027919 */ /* 0x000f220000002100 */
[----:B-1----:R-:W-:Y:S01]  /*02a0*/  UPRMT UR4, UR5, 0x654, UR4 ;  /* 0x0000065405047896 */ /* 0x002fe20008000004 */
[----:B--2---:R-:W-:Y:S01]  /*02b0*/  FSETP.GEU.AND P0, PT, R12, -R8, PT ;  /* 0x800000080c00720b */ /* 0x004fe20003f0e000 */
[----:B------:R-:W-:Y:S01]  /*02c0*/  FADD R12, R8, R12 ;  /* 0x0000000c080c7221 */ /* 0x000fe20000000000 */
[-C--:B------:R-:W-:Y:S01]  /*02d0*/  FSETP.GEU.AND P4, PT, R14, -R10.reuse, PT ;  /* 0x8000000a0e00720b */ /* 0x080fe20003f8e000 */
[----:B------:R-:W-:Y:S01]  /*02e0*/  FADD R14, R10, R14 ;  /* 0x0000000e0a0e7221 */ /* 0x000fe20000000000 */
[----:B---3--:R-:W-:Y:S01]  /*02f0*/  FSETP.GEU.AND P2, PT, R6, -R10, PT ;  /* 0x8000000a0600720b */ /* 0x008fe20003f4e000 */
[----:B------:R-:W-:Y:S01]  /*0300*/  FADD R6, R10, R6 ;  /* 0x000000060a067221 */ /* 0x000fe20000000000 */
[----:B------:R-:W-:-:S02]  /*0310*/  LEA R10, R3, UR4, 0x3 ;  /* 0x00000004030a7c11 */ /* 0x000fc4000f8e18ff */
[----:B------:R-:W-:Y:S02]  /*0320*/  FSEL R3, R12, RZ, P0 ;  /* 0x000000ff0c037208 */ /* 0x000fe40000000000 */
[----:B------:R-:W-:Y:S01]  /*0330*/  FSETP.GEU.AND P0, PT, R7, -R11, PT ;  /* 0x8000000b0700720b */ /* 0x000fe20003f0e000 */
[----:B------:R-:W-:Y:S01]  /*0340*/  FADD R7, R11, R7 ;  /* 0x000000070b077221 */ /* 0x000fe20000000000 */
[----:B------:R-:W-:Y:S01]  /*0350*/  FSETP.GEU.AND P3, PT, R13, -R9, PT ;  /* 0x800000090d00720b */ /* 0x000fe20003f6e000 */
[----:B------:R-:W-:Y:S01]  /*0360*/  FADD R13, R9, R13 ;  /* 0x0000000d090d7221 */ /* 0x000fe20000000000 */
[----:B------:R-:W-:Y:S01]  /*0370*/  FSETP.GEU.AND P5, PT, R15, -R11, PT ;  /* 0x8000000b0f00720b */ /* 0x000fe20003fae000 */
[----:B------:R-:W-:Y:S01]  /*0380*/  FADD R11, R11, R15 ;  /* 0x0000000f0b0b7221 */ /* 0x000fe20000000000 */
[----:B------:R-:W-:Y:S02]  /*0390*/  FSEL R23, R14, RZ, P4 ;  /* 0x000000ff0e177208 */ /* 0x000fe40002000000 */
[----:B------:R-:W-:-:S02]  /*03a0*/  FSEL R13, R13, RZ, P3 ;  /* 0x000000ff0d0d7208 */ /* 0x000fc40001800000 */
[----:B------:R-:W-:Y:S01]  /*03b0*/  FSEL R25, R11, RZ, P5 ;  /* 0x000000ff0b197208 */ /* 0x000fe20002800000 */
[----:B------:R1:W-:Y:S04]  /*03c0*/  STS [R10], R3 ;  /* 0x000000030a007388 */ /* 0x0003e80000000800 */
[----:B------:R-:W-:Y:S04]  /*03d0*/  STS [R10+0x8], R13 ;  /* 0x0000080d0a007388 */ /* 0x000fe80000000800 */
[----:B------:R2:W-:Y:S04]  /*03e0*/  STS [R10+0x10], R23 ;  /* 0x000010170a007388 */ /* 0x0005e80000000800 */
[----:B------:R3:W-:Y:S01]  /*03f0*/  STS [R10+0x18], R25 ;  /* 0x000018190a007388 */ /* 0x0007e20000000800 */
[----:B------:R-:W-:-:S02]  /*0400*/  LOP3.LUT R15, R17, 0x7f, RZ, 0xc0, !PT ;  /* 0x0000007f110f7812 */ /* 0x000fc400078ec0ff */
[----:B------:R-:W-:Y:S01]  /*0410*/  FSETP.GEU.AND P1, PT, R5, -R9, PT ;  /* 0x800000090500720b */ /* 0x000fe20003f2e000 */
[----:B------:R-:W-:Y:S01]  /*0420*/  FADD R5, R9, R5 ;  /* 0x0000000509057221 */ /* 0x000fe20000000000 */
[----:B----4-:R-:W-:Y:S02]  /*0430*/  LOP3.LUT R14, R2, 0x7f, RZ, 0xc0, !PT ;  /* 0x0000007f020e7812 */ /* 0x010fe400078ec0ff */
[C---:B------:R-:W-:Y:S02]  /*0440*/  LOP3.LUT R2, R15.reuse, 0x80, RZ, 0xfc, !PT ;  /* 0x000000800f027812 */ /* 0x040fe400078efcff */
[C---:B------:R-:W-:Y:S02]  /*0450*/  LOP3.LUT R9, R15.reuse, 0x100, RZ, 0xfc, !PT ;  /* 0x000001000f097812 */ /* 0x040fe400078efcff */
[----:B------:R-:W-:Y:S02]  /*0460*/  LOP3.LUT R11, R15, 0x180, RZ, 0xfc, !PT ;  /* 0x000001800f0b7812 */ /* 0x000fe400078efcff */
[----:B------:R-:W-:Y:S01]  /*0470*/  FSETP.GEU.AND P3, PT, R4, -R8, PT ;  /* 0x800000080400720b */ /* 0x000fe20003f6e000 */
[----:B------:R-:W-:Y:S01]  /*0480*/  FADD R8, R8, R4 ;  /* 0x0000000408087221 */ /* 0x000fe20000000000 */
[----:B------:R-:W-:Y:S01]  /*0490*/  LEA R14, R14, UR4, 0x3 ;  /* 0x000000040e0e7c11 */ /* 0x000fe2000f8e18ff */
[----:B------:R-:W-:Y:S01]  /*04a0*/  BAR.SYNC.DEFER_BLOCKING 0x0 ;  /* 0x0000000000007b1d */ /* 0x000fe20000010000 */
[----:B------:R-:W-:-:S02]  /*04b0*/  LEA R16, R2, UR4, 0x3 ;  /* 0x0000000402107c11 */ /* 0x000fc4000f8e18ff */
[----:B------:R-:W-:Y:S02]  /*04c0*/  LEA R18, R9, UR4, 0x3 ;  /* 0x0000000409127c11 */ /* 0x000fe4000f8e18ff */
[----:B------:R-:W-:-:S03]  /*04d0*/  LEA R4, R11, UR4, 0x3 ;  /* 0x000000040b047c11 */ /* 0x000fc6000f8e18ff */
[----:B-1----:R-:W1:Y:S01]  /*04e0*/  LDC.64 R2, c[0x0][0x220] ;  /* 0x00008800ff027b82 */ /* 0x002e620000000a00 */
[----:B--2---:R-:W-:Y:S02]  /*04f0*/  FSEL R23, R5, RZ, P1 ;  /* 0x000000ff05177208 */ /* 0x004fe40000800000 */
[----:B---3--:R-:W-:Y:S01]  /*0500*/  FSEL R25, R6, RZ, P2 ;  /* 0x000000ff06197208 */ /* 0x008fe20001000000 */
[----:B------:R-:W2:Y:S04]  /*0510*/  LDS R21, [R14] ;  /* 0x000000000e157984 */ /* 0x000ea80000000800 */
[----:B------:R-:W3:Y:S04]  /*0520*/  LDS R19, [R16] ;  /* 0x0000000010137984 */ /* 0x000ee80000000800 */
[----:B------:R-:W4:Y:S04]  /*0530*/  LDS R6, [R18] ;  /* 0x0000000012067984 */ /* 0x000f280000000800 */
[----:B------:R-:W5:Y:S01]  /*0540*/  LDS R5, [R4] ;  /* 0x0000000004057984 */ /* 0x000f620000000800 */
[----:B------:R-:W-:Y:S01]  /*0550*/  BAR.SYNC.DEFER_BLOCKING 0x0 ;  /* 0x0000000000007b1d */ /* 0x000fe20000010000 */
[----:B------:R-:W-:-:S02]  /*0560*/  FSEL R13, R8, RZ, P3 ;  /* 0x000000ff080d7208 */ /* 0x000fc40001800000 */
[----:B------:R-:W-:-:S03]  /*0570*/  FSEL R27, R7, RZ, P0 ;  /* 0x000000ff071b7208 */ /* 0x000fc60000000000 */
[----:B------:R1:W-:Y:S04]  /*0580*/  STS [R10], R13 ;  /* 0x0000000d0a007388 */ /* 0x0003e80000000800 */
[----:B------:R-:W-:Y:S04]  /*0590*/  STS [R10+0x8], R23 ;  /* 0x000008170a007388 */ /* 0x000fe80000000800 */
[----:B------:R-:W-:Y:S04]  /*05a0*/  STS [R10+0x10], R25 ;  /* 0x000010190a007388 */ /* 0x000fe80000000800 */
[----:B------:R1:W-:Y:S01]  /*05b0*/  STS [R10+0x18], R27 ;  /* 0x0000181b0a007388 */ /* 0x0003e20000000800 */
[----:B------:R-:W-:Y:S01]  /*05c0*/  BAR.SYNC.DEFER_BLOCKING 0x0 ;  /* 0x0000000000007b1d */ /* 0x000fe20000010000 */
[----:B------:R-:W-:-:S02]  /*05d0*/  LOP3.LUT R17, R0, 0x7f, R17, 0xf8, !PT ;  /* 0x0000007f00117812 */ /* 0x000fc400078ef811 */
[----:B------:R-:W-:Y:S02]  /*05e0*/  PLOP3.LUT P0, PT, PT, PT, UP0, 0x80, 0x0 ;  /* 0x000000000000781c */ /* 0x000fe40003f0f008 */
[----:B------:R-:W-:Y:S02]  /*05f0*/  LOP3.LUT R11, R0, 0x80, R15, 0xfe, !PT ;  /* 0x00000080000b7812 */ /* 0x000fe400078efe0f */
[----:B------:R-:W-:Y:S02]  /*0600*/  PLOP3.LUT P1, PT, PT, PT, UP0, 0x80, 0x0 ;  /* 0x000000000000781c */ /* 0x000fe40003f2f008 */
[----:B------:R-:W-:Y:S01]  /*0610*/  LEA R17, R17, UR8, 0x6 ;  /* 0x0000000811117c11 */ /* 0x000fe2000f8e30ff */
[----:B------:R1:W4:Y:S04]  /*0620*/  LDS R9, [R14] ;  /* 0x000000000e097984 */ /* 0x0003280000000800 */
[----:B------:R-:W5:Y:S04]  /*0630*/  LDS R8, [R16] ;  /* 0x0000000010087984 */ /* 0x000f680000000800 */
[----:B------:R-:W5:Y:S01]  /*0640*/  LDS R7, [R18] ;  /* 0x0000000012077984 */ /* 0x000f620000000800 */
[----:B01----:R-:W-:Y:S01]  /*0650*/  LEA R13, R11, UR8, 0x6 ;  /* 0x000000080b0d7c11 */ /* 0x003fe2000f8e30ff */
[----:B------:R-:W-:-:S04]  /*0660*/  IMAD.WIDE R10, R17, 0x4, R2 ;  /* 0x00000004110a7825 */ /* 0x000fc800078e0202 */
[----:B------:R-:W-:Y:S01]  /*0670*/  IMAD.WIDE R12, R13, 0x4, R2 ;  /* 0x000000040d0c7825 */ /* 0x000fe200078e0202 */
[----:B------:R-:W-:Y:S01]  /*0680*/  LOP3.LUT R14, R0, 0x100, R15, 0xfe, !PT ;  /* 0x00000100000e7812 */ /* 0x000fe200078efe0f */
[----:B--2---:R0:W-:Y:S01]  /*0690*/  @!P0 STG.E desc[UR6][R10.64], R21 ;  /* 0x000000150a008986 */ /* 0x0041e2000c101906 */
[----:B------:R-:W-:Y:S02]  /*06a0*/  LOP3.LUT R0, R0, 0x180, R15, 0xfe, !PT ;  /* 0x0000018000007812 */ /* 0x000fe400078efe0f */
[----:B------:R-:W-:Y:S01]  /*06b0*/  PLOP3.LUT P0, PT, PT, PT, UP0, 0x80, 0x0 ;  /* 0x000000000000781c */ /* 0x000fe20003f0f008 */
[----:B---3--:R1:W-:Y:S01]  /*06c0*/  @!P1 STG.E desc[UR6][R12.64], R19 ;  /* 0x000000130c009986 */ /* 0x0083e2000c101906 */
[----:B------:R-:W-:Y:S02]  /*06d0*/  PLOP3.LUT P1, PT, PT, PT, UP0, 0x80, 0x0 ;  /* 0x000000000000781c */ /* 0x000fe40003f2f008 */
[----:B------:R-:W-:Y:S02]  /*06e0*/  PLOP3.LUT P2, PT, PT, PT, UP0, 0x80, 0x0 ;  /* 0x000000000000781c */ /* 0x000fe40003f4f008 */
[----:B------:R-:W-:-:S02]  /*06f0*/  PLOP3.LUT P3, PT, PT, PT, UP0, 0x80, 0x0 ;  /* 0x000000000000781c */ /* 0x000fc40003f6f008 */
[----:B------:R-:W-:Y:S02]  /*0700*/  LEA R15, R14, UR8, 0x6 ;  /* 0x000000080e0f7c11 */ /* 0x000fe4000f8e30ff */
[----:B------:R-:W-:Y:S02]  /*0710*/  PLOP3.LUT P4, PT, PT, PT, UP0, 0x80, 0x0 ;  /* 0x000000000000781c */ /* 0x000fe40003f8f008 */
[----:B------:R-:W-:Y:S01]  /*0720*/  LEA R23, R0, UR8, 0x6 ;  /* 0x0000000800177c11 */ /* 0x000fe2000f8e30ff */
[C---:B------:R-:W-:Y:S01]  /*0730*/  VIADD R25, R17.reuse, 0x8000 ;  /* 0x0000800011197836 */ /* 0x040fe20000000000 */
[----:B------:R-:W-:Y:S01]  /*0740*/  PLOP3.LUT P5, PT, PT, PT, UP0, 0x40, 0x0 ;  /* 0x000000000000781c */ /* 0x000fe20003fae808 */
[C---:B0-----:R-:W-:Y:S02]  /*0750*/  VIADD R21, R17.reuse, 0xa000 ;  /* 0x0000a00011157836 */ /* 0x041fe40000000000 */
[----:B------:R-:W-:Y:S02]  /*0760*/  VIADD R27, R17, 0xc000 ;  /* 0x0000c000111b7836 */ /* 0x000fe40000000000 */
[----:B------:R-:W-:-:S04]  /*0770*/  IMAD.WIDE R10, R15, 0x4, R2 ;  /* 0x000000040f0a7825 */ /* 0x000fc800078e0202 */
[--C-:B-1----:R-:W-:Y:S01]  /*0780*/  IMAD.WIDE R12, R23, 0x4, R2.reuse ;  /* 0x00000004170c7825 */ /* 0x102fe200078e0202 */
[----:B----4-:R0:W-:Y:S03]  /*0790*/  @!P0 STG.E desc[UR6][R10.64], R6 ;  /* 0x000000060a008986 */ /* 0x0101e6000c101906 */
[--C-:B------:R-:W-:Y:S01]  /*07a0*/  IMAD.WIDE R14, R25, 0x4, R2.reuse ;  /* 0x00000004190e7825 */ /* 0x100fe200078e0202 */
[----:B-----5:R0:W-:Y:S03]  /*07b0*/  @!P1 STG.E desc[UR6][R12.64], R5 ;  /* 0x000000050c009986 */ /* 0x0201e6000c101906 */
[--C-:B------:R-:W-:Y:S01]  /*07c0*/  IMAD.WIDE R18, R21, 0x4, R2.reuse ;  /* 0x0000000415127825 */ /* 0x100fe200078e0202 */
[----:B------:R0:W-:Y:S03]  /*07d0*/  @!P2 STG.E desc[UR6][R14.64], R9 ;  /* 0x000000090e00a986 */ /* 0x0001e6000c101906 */
[----:B------:R-:W-:Y:S01]  /*07e0*/  IMAD.WIDE R20, R27, 0x4, R2 ;  /* 0x000000041b147825 */ /* 0x000fe200078e0202 */
[----:B------:R0:W-:Y:S04]  /*07f0*/  @!P3 STG.E desc[UR6][R18.64], R8 ;  /* 0x000000081200b986 */ /* 0x0001e8000c101906 */
[----:B------:R0:W-:Y:S02]  /*0800*/  @!P4 STG.E desc[UR6][R20.64], R7 ;  /* 0x000000071400c986 */ /* 0x0001e4000c101906 */
[----:B0-----:R-:W-:Y:S05]  /*0810*/  @!P5 EXIT ;  /* 0x000000000000d94d */ /* 0x001fea0003800000 */
[----:B0-----:R-:W0:Y:S01]  /*0820*/  LDS R5, [R4] ;  /* 0x0000000004057984 */ /* 0x001e220000000800 */
[----:B------:R-:W-:-:S04]  /*0830*/  VIADD R17, R17, 0xe000 ;  /* 0x0000e00011117836 */ /* 0x000fc80000000000 */
[----:B------:R-:W-:-:S05]  /*0840*/  IMAD.WIDE R2, R17, 0x4, R2 ;  /* 0x0000000411027825 */ /* 0x000fca00078e0202 */
[----:B0-----:R-:W-:Y:S01]  /*0850*/  STG.E desc[UR6][R2.64], R5 ;  /* 0x0000000502007986 */ /* 0x001fe2000c101906 */
[----:B------:R-:W-:Y:S05]  /*0860*/  EXIT ;  /* 0x000000000000794d */ /* 0x000fea0003800000 */
.L_x_0:
[----:B------:R-:W-:-:S00]  /*0870*/  BRA `(.L_x_0) ;  /* 0xfffffffc00fc7947 */ /* 0x000fc0000383ffff */
[----:B------:R-:W-:-:S00]  /*0880*/  NOP ;  /* 0x0000000000007918 */ /* 0x000fc00000000000 */
[----:B------:R-:W-:-:S00]  /*0890*/  NOP ;  /* 0x0000000000007918 */ /* 0x000fc00000000000 */
[----:B------:R-:W-:-:S00]  /*08a0*/  NOP ;  /* 0x0000000000007918 */ /* 0x000fc00000000000 */
[----:B------:R-:W-:-:S00]  /*08b0*/  NOP ;  /* 0x0000000000007918 */ /* 0x000fc00000000000 */
[----:B------:R-:W-:-:S00]  /*08c0*/  NOP ;  /* 0x0000000000007918 */ /* 0x000fc00000000000 */
[----:B------:R-:W-:-:S00]  /*08d0*/  NOP ;  /* 0x0000000000007918 */ /* 0x000fc00000000000 */
[----:B------:R-:W-:-:S00]  /*08e0*/  NOP ;  /* 0x0000000000007918 */ /* 0x000fc00000000000 */
[----:B------:R-:W-:-:S00]  /*08f0*/  NOP ;  /* 0x0000000000007918 */ /* 0x000fc00000000000 */
.L_x_1:


//--------------------- .nv.shared.triton_poi_fused_convolution_relu_16 --------------------------
	.section	.nv.shared.triton_poi_fused_convolution_relu_16,"aw",@nobits
	.sectionflags	@""
	.align	16
	.zero		1024


//--------------------- .nv.constant0.triton_poi_fused_convolution_relu_16 --------------------------
	.section	.nv.constant0.triton_poi_fused_convolution_relu_16,"a",@progbits
	.sectionflags	@""
	.align	4
.nv.constant0.triton_poi_fused_convolution_relu_16:
	.zero		560
